//
// Generated by NVIDIA NVVM Compiler
//
// Compiler Build ID: CL-36424714
// Cuda compilation tools, release 13.0, V13.0.88
// Based on NVVM 20.0.0
//

.version 9.0
.target sm_100
.address_size 64

	// .globl	_Z12blocked_gemmPfS_S_iiiff
// _ZZ12blocked_gemmPfS_S_iiiffE4Asub has been demoted
// _ZZ12blocked_gemmPfS_S_iiiffE4Bsub has been demoted

.visible .entry _Z12blocked_gemmPfS_S_iiiff(
	.param .u64 .ptr .align 1 _Z12blocked_gemmPfS_S_iiiff_param_0,
	.param .u64 .ptr .align 1 _Z12blocked_gemmPfS_S_iiiff_param_1,
	.param .u64 .ptr .align 1 _Z12blocked_gemmPfS_S_iiiff_param_2,
	.param .u32 _Z12blocked_gemmPfS_S_iiiff_param_3,
	.param .u32 _Z12blocked_gemmPfS_S_iiiff_param_4,
	.param .u32 _Z12blocked_gemmPfS_S_iiiff_param_5,
	.param .f32 _Z12blocked_gemmPfS_S_iiiff_param_6,
	.param .f32 _Z12blocked_gemmPfS_S_iiiff_param_7
)
{
	.reg .pred 	%p<12>;
	.reg .b32 	%r<43>;
	.reg .b32 	%f<116>;
	.reg .b64 	%rd<13>;
	// demoted variable
	.shared .align 4 .b8 _ZZ12blocked_gemmPfS_S_iiiffE4Asub[4096];
	// demoted variable
	.shared .align 4 .b8 _ZZ12blocked_gemmPfS_S_iiiffE4Bsub[4096];
	ld.param.u64 	%rd4, [_Z12blocked_gemmPfS_S_iiiff_param_0];
	ld.param.u64 	%rd5, [_Z12blocked_gemmPfS_S_iiiff_param_1];
	ld.param.u64 	%rd6, [_Z12blocked_gemmPfS_S_iiiff_param_2];
	ld.param.u32 	%r24, [_Z12blocked_gemmPfS_S_iiiff_param_3];
	ld.param.u32 	%r25, [_Z12blocked_gemmPfS_S_iiiff_param_4];
	ld.param.u32 	%r26, [_Z12blocked_gemmPfS_S_iiiff_param_5];
	ld.param.f32 	%f8, [_Z12blocked_gemmPfS_S_iiiff_param_6];
	ld.param.f32 	%f9, [_Z12blocked_gemmPfS_S_iiiff_param_7];
	mov.u32 	%r38, %tid.x;
	mov.u32 	%r40, %tid.y;
	mov.u32 	%r27, %ctaid.y;
	shl.b32 	%r28, %r27, 5;
	add.s32 	%r3, %r28, %r40;
	mov.u32 	%r29, %ctaid.x;
	shl.b32 	%r4, %r29, 5;
	add.s32 	%r5, %r4, %r38;
	setp.lt.s32 	%p1, %r26, 1;
	mov.f32 	%f115, 0f00000000;
	@%p1 bra 	$L__BB0_7;
	add.s32 	%r30, %r26, 31;
	shr.u32 	%r31, %r30, 5;
	shl.b32 	%r32, %r40, 7;
	mov.u32 	%r33, _ZZ12blocked_gemmPfS_S_iiiffE4Asub;
	add.s32 	%r6, %r33, %r32;
	shl.b32 	%r34, %r38, 2;
	add.s32 	%r7, %r6, %r34;
	mov.u32 	%r35, _ZZ12blocked_gemmPfS_S_iiiffE4Bsub;
	add.s32 	%r9, %r35, %r34;
	add.s32 	%r8, %r9, %r32;
	neg.s32 	%r42, %r31;
	mad.lo.s32 	%r36, %r40, %r25, %r38;
	add.s32 	%r41, %r36, %r4;
	shl.b32 	%r12, %r25, 5;
	mad.lo.s32 	%r39, %r26, %r3, %r38;
	cvta.to.global.u64 	%rd1, %rd4;
	cvta.to.global.u64 	%rd2, %rd5;
	mov.f32 	%f115, 0f00000000;
$L__BB0_2:
	setp.ge.s32 	%p2, %r3, %r24;
	mul.wide.s32 	%rd7, %r39, 4;
	add.s64 	%rd3, %rd1, %rd7;
	setp.ge.s32 	%p3, %r38, %r26;
	mov.f32 	%f113, 0f00000000;
	or.pred  	%p4, %p2, %p3;
	@%p4 bra 	$L__BB0_4;
	ld.global.f32 	%f113, [%rd3];
$L__BB0_4:
	setp.ge.s32 	%p5, %r5, %r25;
	st.shared.f32 	[%r7], %f113;
	setp.ge.s32 	%p6, %r40, %r26;
	mov.f32 	%f114, 0f00000000;
	or.pred  	%p7, %p5, %p6;
	@%p7 bra 	$L__BB0_6;
	mul.wide.s32 	%rd8, %r41, 4;
	add.s64 	%rd9, %rd2, %rd8;
	ld.global.f32 	%f114, [%rd9];
$L__BB0_6:
	st.shared.f32 	[%r8], %f114;
	bar.sync 	0;
	ld.shared.f32 	%f14, [%r6];
	ld.shared.f32 	%f15, [%r9];
	fma.rn.f32 	%f16, %f14, %f15, %f115;
	ld.shared.f32 	%f17, [%r6+4];
	ld.shared.f32 	%f18, [%r9+128];
	fma.rn.f32 	%f19, %f17, %f18, %f16;
	ld.shared.f32 	%f20, [%r6+8];
	ld.shared.f32 	%f21, [%r9+256];
	fma.rn.f32 	%f22, %f20, %f21, %f19;
	ld.shared.f32 	%f23, [%r6+12];
	ld.shared.f32 	%f24, [%r9+384];
	fma.rn.f32 	%f25, %f23, %f24, %f22;
	ld.shared.f32 	%f26, [%r6+16];
	ld.shared.f32 	%f27, [%r9+512];
	fma.rn.f32 	%f28, %f26, %f27, %f25;
	ld.shared.f32 	%f29, [%r6+20];
	ld.shared.f32 	%f30, [%r9+640];
	fma.rn.f32 	%f31, %f29, %f30, %f28;
	ld.shared.f32 	%f32, [%r6+24];
	ld.shared.f32 	%f33, [%r9+768];
	fma.rn.f32 	%f34, %f32, %f33, %f31;
	ld.shared.f32 	%f35, [%r6+28];
	ld.shared.f32 	%f36, [%r9+896];
	fma.rn.f32 	%f37, %f35, %f36, %f34;
	ld.shared.f32 	%f38, [%r6+32];
	ld.shared.f32 	%f39, [%r9+1024];
	fma.rn.f32 	%f40, %f38, %f39, %f37;
	ld.shared.f32 	%f41, [%r6+36];
	ld.shared.f32 	%f42, [%r9+1152];
	fma.rn.f32 	%f43, %f41, %f42, %f40;
	ld.shared.f32 	%f44, [%r6+40];
	ld.shared.f32 	%f45, [%r9+1280];
	fma.rn.f32 	%f46, %f44, %f45, %f43;
	ld.shared.f32 	%f47, [%r6+44];
	ld.shared.f32 	%f48, [%r9+1408];
	fma.rn.f32 	%f49, %f47, %f48, %f46;
	ld.shared.f32 	%f50, [%r6+48];
	ld.shared.f32 	%f51, [%r9+1536];
	fma.rn.f32 	%f52, %f50, %f51, %f49;
	ld.shared.f32 	%f53, [%r6+52];
	ld.shared.f32 	%f54, [%r9+1664];
	fma.rn.f32 	%f55, %f53, %f54, %f52;
	ld.shared.f32 	%f56, [%r6+56];
	ld.shared.f32 	%f57, [%r9+1792];
	fma.rn.f32 	%f58, %f56, %f57, %f55;
	ld.shared.f32 	%f59, [%r6+60];
	ld.shared.f32 	%f60, [%r9+1920];
	fma.rn.f32 	%f61, %f59, %f60, %f58;
	ld.shared.f32 	%f62, [%r6+64];
	ld.shared.f32 	%f63, [%r9+2048];
	fma.rn.f32 	%f64, %f62, %f63, %f61;
	ld.shared.f32 	%f65, [%r6+68];
	ld.shared.f32 	%f66, [%r9+2176];
	fma.rn.f32 	%f67, %f65, %f66, %f64;
	ld.shared.f32 	%f68, [%r6+72];
	ld.shared.f32 	%f69, [%r9+2304];
	fma.rn.f32 	%f70, %f68, %f69, %f67;
	ld.shared.f32 	%f71, [%r6+76];
	ld.shared.f32 	%f72, [%r9+2432];
	fma.rn.f32 	%f73, %f71, %f72, %f70;
	ld.shared.f32 	%f74, [%r6+80];
	ld.shared.f32 	%f75, [%r9+2560];
	fma.rn.f32 	%f76, %f74, %f75, %f73;
	ld.shared.f32 	%f77, [%r6+84];
	ld.shared.f32 	%f78, [%r9+2688];
	fma.rn.f32 	%f79, %f77, %f78, %f76;
	ld.shared.f32 	%f80, [%r6+88];
	ld.shared.f32 	%f81, [%r9+2816];
	fma.rn.f32 	%f82, %f80, %f81, %f79;
	ld.shared.f32 	%f83, [%r6+92];
	ld.shared.f32 	%f84, [%r9+2944];
	fma.rn.f32 	%f85, %f83, %f84, %f82;
	ld.shared.f32 	%f86, [%r6+96];
	ld.shared.f32 	%f87, [%r9+3072];
	fma.rn.f32 	%f88, %f86, %f87, %f85;
	ld.shared.f32 	%f89, [%r6+100];
	ld.shared.f32 	%f90, [%r9+3200];
	fma.rn.f32 	%f91, %f89, %f90, %f88;
	ld.shared.f32 	%f92, [%r6+104];
	ld.shared.f32 	%f93, [%r9+3328];
	fma.rn.f32 	%f94, %f92, %f93, %f91;
	ld.shared.f32 	%f95, [%r6+108];
	ld.shared.f32 	%f96, [%r9+3456];
	fma.rn.f32 	%f97, %f95, %f96, %f94;
	ld.shared.f32 	%f98, [%r6+112];
	ld.shared.f32 	%f99, [%r9+3584];
	fma.rn.f32 	%f100, %f98, %f99, %f97;
	ld.shared.f32 	%f101, [%r6+116];
	ld.shared.f32 	%f102, [%r9+3712];
	fma.rn.f32 	%f103, %f101, %f102, %f100;
	ld.shared.f32 	%f104, [%r6+120];
	ld.shared.f32 	%f105, [%r9+3840];
	fma.rn.f32 	%f106, %f104, %f105, %f103;
	ld.shared.f32 	%f107, [%r6+124];
	ld.shared.f32 	%f108, [%r9+3968];
	fma.rn.f32 	%f115, %f107, %f108, %f106;
	bar.sync 	0;
	add.s32 	%r42, %r42, 1;
	setp.ne.s32 	%p8, %r42, 0;
	add.s32 	%r41, %r41, %r12;
	add.s32 	%r40, %r40, 32;
	add.s32 	%r39, %r39, 32;
	add.s32 	%r38, %r38, 32;
	@%p8 bra 	$L__BB0_2;
$L__BB0_7:
	setp.ge.s32 	%p9, %r3, %r24;
	setp.ge.s32 	%p10, %r5, %r25;
	or.pred  	%p11, %p9, %p10;
	@%p11 bra 	$L__BB0_9;
	mad.lo.s32 	%r37, %r25, %r3, %r5;
	cvta.to.global.u64 	%rd10, %rd6;
	mul.wide.s32 	%rd11, %r37, 4;
	add.s64 	%rd12, %rd10, %rd11;
	ld.global.f32 	%f109, [%rd12];
	mul.f32 	%f110, %f9, %f109;
	fma.rn.f32 	%f111, %f8, %f115, %f110;
	st.global.f32 	[%rd12], %f111;
$L__BB0_9:
	ret;

}


// ===== COMPILED SASS (sm_100) =====

	.target	sm_100

	.elftype	@"ET_EXEC"


//--------------------- .note.nv.tkinfo           --------------------------
	.section	.note.nv.tkinfo,"",@"SHT_NOTE"
	.sectionflags	@"SHF_NOTE_NV_TKINFO"
	.tkinfo
        /*0018*/ 	.word	0x00000002
        /*0030*/ 	.string	""
        /*0030*/ 	.string	"ptxas"
        /*0030*/ 	.string	"Cuda compilation tools, release 13.0, V13.0.88"
        /*0030*/ 	.string	"Build cuda_13.0.r13.0/compiler.36424714_0"
        /*0030*/ 	.string	"-arch sm_100 -m 64 "



//--------------------- .note.nv.cuinfo           --------------------------
	.section	.note.nv.cuinfo,"",@"SHT_NOTE"
	.sectionflags	@"SHF_NOTE_NV_CUINFO"
        /*0018*/ 	.short	0x0002
        /*001a*/ 	.short	0x0064
        /*001c*/ 	.short	0x0082
	.zero		2


//--------------------- .nv.info                  --------------------------
	.section	.nv.info,"",@"SHT_CUDA_INFO"
	.align	4


	//----- nvinfo : EIATTR_REGCOUNT
	.align		4
        /*0000*/ 	.byte	0x04, 0x2f
        /*0002*/ 	.short	(.L_1 - .L_0)
	.align		4
.L_0:
        /*0004*/ 	.word	index@(_Z12blocked_gemmPfS_S_iiiff)
        /*0008*/ 	.word	0x00000020


	//----- nvinfo : EIATTR_FRAME_SIZE
	.align		4
.L_1:
        /*000c*/ 	.byte	0x04, 0x11
        /*000e*/ 	.short	(.L_3 - .L_2)
	.align		4
.L_2:
        /*0010*/ 	.word	index@(_Z12blocked_gemmPfS_S_iiiff)
        /*0014*/ 	.word	0x00000000


	//----- nvinfo : EIATTR_MIN_STACK_SIZE
	.align		4
.L_3:
        /*0018*/ 	.byte	0x04, 0x12
        /*001a*/ 	.short	(.L_5 - .L_4)
	.align		4
.L_4:
        /*001c*/ 	.word	index@(_Z12blocked_gemmPfS_S_iiiff)
        /*0020*/ 	.word	0x00000000
.L_5:


//--------------------- .nv.compat                --------------------------
	.section	.nv.compat,"",@"SHT_CUDA_COMPAT_INFO"
	.align	4
        /*0000*/ 	.byte	0x02, 0x09, 0x00, 0x00, 0x02, 0x02, 0x01, 0x00, 0x02, 0x05, 0x05, 0x00, 0x03, 0x07, 0x01, 0x01
        /*0010*/ 	.byte	0x02, 0x03, 0x00, 0x00, 0x02, 0x06, 0x01, 0x00, 0x04, 0x0b, 0x08, 0x00, 0x09, 0x00, 0x00, 0x00
        /*0020*/ 	.byte	0x00, 0x00, 0x00, 0x00


//--------------------- .nv.info._Z12blocked_gemmPfS_S_iiiff --------------------------
	.section	.nv.info._Z12blocked_gemmPfS_S_iiiff,"",@"SHT_CUDA_INFO"
	.sectionflags	@""
	.align	4


	//----- nvinfo : EIATTR_CUDA_API_VERSION
	.align		4
        /*0000*/ 	.byte	0x04, 0x37
        /*0002*/ 	.short	(.L_7 - .L_6)
.L_6:
        /*0004*/ 	.word	0x00000082


	//----- nvinfo : EIATTR_KPARAM_INFO
	.align		4
.L_7:
        /*0008*/ 	.byte	0x04, 0x17
        /*000a*/ 	.short	(.L_9 - .L_8)
.L_8:
        /*000c*/ 	.word	0x00000000
        /*0010*/ 	.short	0x0007
        /*0012*/ 	.short	0x0028
        /*0014*/ 	.byte	0x00, 0xf0, 0x11, 0x00


	//----- nvinfo : EIATTR_KPARAM_INFO
	.align		4
.L_9:
        /*0018*/ 	.byte	0x04, 0x17
        /*001a*/ 	.short	(.L_11 - .L_10)
.L_10:
        /*001c*/ 	.word	0x00000000
        /*0020*/ 	.short	0x0006
        /*0022*/ 	.short	0x0024
        /*0024*/ 	.byte	0x00, 0xf0, 0x11, 0x00


	//----- nvinfo : EIATTR_KPARAM_INFO
	.align		4
.L_11:
        /*0028*/ 	.byte	0x04, 0x17
        /*002a*/ 	.short	(.L_13 - .L_12)
.L_12:
        /*002c*/ 	.word	0x00000000
        /*0030*/ 	.short	0x0005
        /*0032*/ 	.short	0x0020
        /*0034*/ 	.byte	0x00, 0xf0, 0x11, 0x00


	//----- nvinfo : EIATTR_KPARAM_INFO
	.align		4
.L_13:
        /*0038*/ 	.byte	0x04, 0x17
        /*003a*/ 	.short	(.L_15 - .L_14)
.L_14:
        /*003c*/ 	.word	0x00000000
        /*0040*/ 	.short	0x0004
        /*0042*/ 	.short	0x001c
        /*0044*/ 	.byte	0x00, 0xf0, 0x11, 0x00


	//----- nvinfo : EIATTR_KPARAM_INFO
	.align		4
.L_15:
        /*0048*/ 	.byte	0x04, 0x17
        /*004a*/ 	.short	(.L_17 - .L_16)
.L_16:
        /*004c*/ 	.word	0x00000000
        /*0050*/ 	.short	0x0003
        /*0052*/ 	.short	0x0018
        /*0054*/ 	.byte	0x00, 0xf0, 0x11, 0x00


	//----- nvinfo : EIATTR_KPARAM_INFO
	.align		4
.L_17:
        /*0058*/ 	.byte	0x04, 0x17
        /*005a*/ 	.short	(.L_19 - .L_18)
.L_18:
        /*005c*/ 	.word	0x00000000
        /*0060*/ 	.short	0x0002
        /*0062*/ 	.short	0x0010
        /*0064*/ 	.byte	0x00, 0xf5, 0x21, 0x00


	//----- nvinfo : EIATTR_KPARAM_INFO
	.align		4
.L_19:
        /*0068*/ 	.byte	0x04, 0x17
        /*006a*/ 	.short	(.L_21 - .L_20)
.L_20:
        /*006c*/ 	.word	0x00000000
        /*0070*/ 	.short	0x0001
        /*0072*/ 	.short	0x0008
        /*0074*/ 	.byte	0x00, 0xf5, 0x21, 0x00


	//----- nvinfo : EIATTR_KPARAM_INFO
	.align		4
.L_21:
        /*0078*/ 	.byte	0x04, 0x17
        /*007a*/ 	.short	(.L_23 - .L_22)
.L_22:
        /*007c*/ 	.word	0x00000000
        /*0080*/ 	.short	0x0000
        /*0082*/ 	.short	0x0000
        /*0084*/ 	.byte	0x00, 0xf5, 0x21, 0x00


	//----- nvinfo : EIATTR_SPARSE_MMA_MASK
	.align		4
.L_23:
        /*0088*/ 	.byte	0x03, 0x50
        /*008a*/ 	.short	0x0000


	//----- nvinfo : EIATTR_MAXREG_COUNT
	.align		4
        /*008c*/ 	.byte	0x03, 0x1b
        /*008e*/ 	.short	0x00ff


	//----- nvinfo : EIATTR_NUM_BARRIERS
	.align		4
        /*0090*/ 	.byte	0x02, 0x4c
        /*0092*/ 	.byte	0x01
	.zero		1


	//----- nvinfo : EIATTR_MERCURY_ISA_VERSION
	.align		4
        /*0094*/ 	.byte	0x03, 0x5f
        /*0096*/ 	.short	0x0101


	//----- nvinfo : EIATTR_VRC_CTA_INIT_COUNT
	.align		4
        /*0098*/ 	.byte	0x02, 0x4a
	.zero		1
	.zero		1


	//----- nvinfo : EIATTR_EXIT_INSTR_OFFSETS
	.align		4
        /*009c*/ 	.byte	0x04, 0x1c
        /*009e*/ 	.short	(.L_25 - .L_24)


	//   ....[0]....
.L_24:
        /*00a0*/ 	.word	0x00000820


	//   ....[1]....
        /*00a4*/ 	.word	0x000008c0


	//----- nvinfo : EIATTR_CBANK_PARAM_SIZE
	.align		4
.L_25:
        /*00a8*/ 	.byte	0x03, 0x19
        /*00aa*/ 	.short	0x002c


	//----- nvinfo : EIATTR_PARAM_CBANK
	.align		4
        /*00ac*/ 	.byte	0x04, 0x0a
        /*00ae*/ 	.short	(.L_27 - .L_26)
	.align		4
.L_26:
        /*00b0*/ 	.word	index@(.nv.constant0._Z12blocked_gemmPfS_S_iiiff)
        /*00b4*/ 	.short	0x0380
        /*00b6*/ 	.short	0x002c


	//----- nvinfo : EIATTR_SW_WAR
	.align		4
.L_27:
        /*00b8*/ 	.byte	0x04, 0x36
        /*00ba*/ 	.short	(.L_29 - .L_28)
.L_28:
        /*00bc*/ 	.word	0x00000008
.L_29:


//--------------------- .nv.callgraph             --------------------------
	.section	.nv.callgraph,"",@"SHT_CUDA_CALLGRAPH"
	.align	4
	.sectionentsize	8
	.align		4
        /*0000*/ 	.word	0x00000000
	.align		4
        /*0004*/ 	.word	0xffffffff
	.align		4
        /*0008*/ 	.word	0x00000000
	.align		4
        /*000c*/ 	.word	0xfffffffe
	.align		4
        /*0010*/ 	.word	0x00000000
	.align		4
        /*0014*/ 	.word	0xfffffffd
	.align		4
        /*0018*/ 	.word	0x00000000
	.align		4
        /*001c*/ 	.word	0xfffffffc


//--------------------- .text._Z12blocked_gemmPfS_S_iiiff --------------------------
	.section	.text._Z12blocked_gemmPfS_S_iiiff,"ax",@progbits
	.align	128
        .global         _Z12blocked_gemmPfS_S_iiiff
        .type           _Z12blocked_gemmPfS_S_iiiff,@function
        .size           _Z12blocked_gemmPfS_S_iiiff,(.L_x_3 - _Z12blocked_gemmPfS_S_iiiff)
        .other          _Z12blocked_gemmPfS_S_iiiff,@"STO_CUDA_ENTRY STV_DEFAULT"
_Z12blocked_gemmPfS_S_iiiff:
.text._Z12blocked_gemmPfS_S_iiiff:
[----:B------:R-:W-:Y:S01]  /*0000*/  LDC R1, c[0x0][0x37c] ;  /* 0x0000df00ff017b82 */ /* 0x000fe20000000800 */
[----:B------:R-:W0:Y:S01]  /*0010*/  S2R R16, SR_TID.Y ;  /* 0x0000000000107919 */ /* 0x000e220000002200 */
[----:B------:R-:W1:Y:S01]  /*0020*/  LDCU UR10, c[0x0][0x3a0] ;  /* 0x00007400ff0a77ac */ /* 0x000e620008000800 */
[----:B------:R-:W-:Y:S01]  /*0030*/  HFMA2 R23, -RZ, RZ, 0, 0 ;  /* 0x00000000ff177431 */ /* 0x000fe200000001ff */
[----:B------:R-:W0:Y:S01]  /*0040*/  S2R R3, SR_CTAID.Y ;  /* 0x0000000000037919 */ /* 0x000e220000002600 */
[----:B------:R-:W2:Y:S01]  /*0050*/  LDCU.64 UR8, c[0x0][0x358] ;  /* 0x00006b00ff0877ac */ /* 0x000ea20008000a00 */
[----:B------:R-:W3:Y:S01]  /*0060*/  S2R R17, SR_TID.X ;  /* 0x0000000000117919 */ /* 0x000ee20000002100 */
[----:B------:R-:W3:Y:S01]  /*0070*/  S2R R2, SR_CTAID.X ;  /* 0x0000000000027919 */ /* 0x000ee20000002500 */
[----:B-1----:R-:W-:Y:S01]  /*0080*/  UISETP.GE.AND UP0, UPT, UR10, 0x1, UPT ;  /* 0x000000010a00788c */ /* 0x002fe2000bf06270 */
[----:B0-----:R-:W-:Y:S02]  /*0090*/  LEA R18, R3, R16, 0x5 ;  /* 0x0000001003127211 */ /* 0x001fe400078e28ff */
[----:B---3--:R-:W-:-:S06]  /*00a0*/  LEA R19, R2, R17, 0x5 ;  /* 0x0000001102137211 */ /* 0x008fcc00078e28ff */
[----:B--2---:R-:W-:Y:S05]  /*00b0*/  BRA.U !UP0, `(.L_x_0) ;  /* 0x0000000508cc7547 */ /* 0x004fea000b800000 */
[----:B------:R-:W0:Y:S01]  /*00c0*/  S2UR UR7, SR_CgaCtaId ;  /* 0x00000000000779c3 */ /* 0x000e220000008800 */
[----:B------:R-:W1:Y:S01]  /*00d0*/  LDCU UR11, c[0x0][0x39c] ;  /* 0x00007380ff0b77ac */ /* 0x000e620008000800 */
[----:B------:R-:W-:Y:S01]  /*00e0*/  MOV R23, RZ ;  /* 0x000000ff00177202 */ /* 0x000fe20000000f00 */
[----:B------:R-:W-:Y:S01]  /*00f0*/  IMAD R6, R18, UR10, R17 ;  /* 0x0000000a12067c24 */ /* 0x000fe2000f8e0211 */
[----:B------:R-:W-:Y:S01]  /*0100*/  UMOV UR5, 0x400 ;  /* 0x0000040000057882 */ /* 0x000fe20000000000 */
[----:B------:R-:W-:-:S03]  /*0110*/  UIADD3 UR4, UPT, UPT, UR10, 0x1f, URZ ;  /* 0x0000001f0a047890 */ /* 0x000fc6000fffe0ff */
[----:B------:R-:W2:Y:S01]  /*0120*/  LDC R0, c[0x0][0x39c] ;  /* 0x0000e700ff007b82 */ /* 0x000ea20000000800 */
[----:B------:R-:W-:Y:S02]  /*0130*/  UIADD3 UR6, UPT, UPT, UR5, 0x1000, URZ ;  /* 0x0000100005067890 */ /* 0x000fe4000fffe0ff */
[----:B------:R-:W-:Y:S01]  /*0140*/  USHF.R.U32.HI UR4, URZ, 0x5, UR4 ;  /* 0x00000005ff047899 */ /* 0x000fe20008011604 */
[----:B------:R-:W3:Y:S04]  /*0150*/  LDCU UR13, c[0x0][0x3a0] ;  /* 0x00007400ff0d77ac */ /* 0x000ee80008000800 */
[----:B------:R-:W4:Y:S01]  /*0160*/  LDC.64 R20, c[0x0][0x380] ;  /* 0x0000e000ff147b82 */ /* 0x000f220000000a00 */
[----:B------:R-:W2:Y:S01]  /*0170*/  LDCU UR12, c[0x0][0x398] ;  /* 0x00007300ff0c77ac */ /* 0x000ea20008000800 */
[----:B-1----:R-:W-:Y:S01]  /*0180*/  IMAD R7, R16, UR11, R17 ;  /* 0x0000000b10077c24 */ /* 0x002fe2000f8e0211 */
[----:B------:R-:W-:-:S02]  /*0190*/  UIADD3 UR4, UPT, UPT, -UR4, URZ, URZ ;  /* 0x000000ff04047290 */ /* 0x000fc4000fffe1ff */
[----:B0-----:R-:W-:Y:S02]  /*01a0*/  ULEA UR5, UR7, UR5, 0x18 ;  /* 0x0000000507057291 */ /* 0x001fe4000f8ec0ff */
[----:B------:R-:W-:Y:S01]  /*01b0*/  LEA R7, R2, R7, 0x5 ;  /* 0x0000000702077211 */ /* 0x000fe200078e28ff */
[----:B------:R-:W-:-:S03]  /*01c0*/  ULEA UR6, UR7, UR6, 0x18 ;  /* 0x0000000607067291 */ /* 0x000fc6000f8ec0ff */
[----:B------:R-:W-:-:S03]  /*01d0*/  LEA R5, R16, UR5, 0x7 ;  /* 0x0000000510057c11 */ /* 0x000fc6000f8e38ff */
[C---:B------:R-:W-:Y:S02]  /*01e0*/  LEA R3, R17.reuse, UR6, 0x2 ;  /* 0x0000000611037c11 */ /* 0x040fe4000f8e10ff */
[----:B------:R-:W-:Y:S02]  /*01f0*/  LEA R4, R17, R5, 0x2 ;  /* 0x0000000511047211 */ /* 0x000fe400078e10ff */
[----:B---3--:R-:W-:-:S07]  /*0200*/  LEA R2, R16, R3, 0x7 ;  /* 0x0000000310027211 */ /* 0x008fce00078e38ff */
.L_x_1:
[----:B------:R-:W-:Y:S01]  /*0210*/  ISETP.GE.AND P0, PT, R16, UR13, PT ;  /* 0x0000000d10007c0c */ /* 0x000fe2000bf06270 */
[----:B------:R-:W-:Y:S01]  /*0220*/  HFMA2 R29, -RZ, RZ, 0, 0 ;  /* 0x00000000ff1d7431 */ /* 0x000fe200000001ff */
[----:B------:R-:W-:Y:S01]  /*0230*/  ISETP.GE.AND P1, PT, R17, UR13, PT ;  /* 0x0000000d11007c0c */ /* 0x000fe2000bf26270 */
[----:B----4-:R-:W-:Y:S01]  /*0240*/  IMAD.WIDE R8, R6, 0x4, R20 ;  /* 0x0000000406087825 */ /* 0x010fe200078e0214 */
[----:B--2---:R-:W-:Y:S02]  /*0250*/  ISETP.GE.OR P0, PT, R19, R0, P0 ;  /* 0x000000001300720c */ /* 0x004fe40000706670 */
[----:B------:R-:W-:Y:S02]  /*0260*/  ISETP.GE.OR P1, PT, R18, UR12, P1 ;  /* 0x0000000c12007c0c */ /* 0x000fe40008f26670 */
[----:B------:R-:W-:-:S09]  /*0270*/  MOV R27, RZ ;  /* 0x000000ff001b7202 */ /* 0x000fd20000000f00 */
[----:B------:R-:W0:Y:S02]  /*0280*/  @!P0 LDC.64 R10, c[0x0][0x388] ;  /* 0x0000e200ff0a8b82 */ /* 0x000e240000000a00 */
[----:B------:R-:W2:Y:S01]  /*0290*/  @!P1 LDG.E R27, desc[UR8][R8.64] ;  /* 0x00000008081b9981 */ /* 0x000ea2000c1e1900 */
[----:B0-----:R-:W-:-:S05]  /*02a0*/  @!P0 IMAD.WIDE R10, R7, 0x4, R10 ;  /* 0x00000004070a8825 */ /* 0x001fca00078e020a */
[----:B------:R-:W3:Y:S04]  /*02b0*/  @!P0 LDG.E R29, desc[UR8][R10.64] ;  /* 0x000000080a1d8981 */ /* 0x000ee8000c1e1900 */
[----:B--2---:R-:W-:Y:S04]  /*02c0*/  STS [R4], R27 ;  /* 0x0000001b04007388 */ /* 0x004fe80000000800 */
[----:B---3--:R-:W-:Y:S01]  /*02d0*/  STS [R2], R29 ;  /* 0x0000001d02007388 */ /* 0x008fe20000000800 */
[----:B------:R-:W-:Y:S06]  /*02e0*/  BAR.SYNC.DEFER_BLOCKING 0x0 ;  /* 0x0000000000007b1d */ /* 0x000fec0000010000 */
[----:B------:R-:W-:Y:S04]  /*02f0*/  LDS R22, [R3] ;  /* 0x0000000003167984 */ /* 0x000fe80000000800 */
[----:B------:R-:W0:Y:S04]  /*0300*/  LDS.128 R12, [R5] ;  /* 0x00000000050c7984 */ /* 0x000e280000000c00 */
[----:B------:R-:W1:Y:S04]  /*0310*/  LDS R26, [R3+0x80] ;  /* 0x00008000031a7984 */ /* 0x000e680000000800 */
[----:B------:R-:W2:Y:S04]  /*0320*/  LDS R25, [R3+0x100] ;  /* 0x0001000003197984 */ /* 0x000ea80000000800 */
[----:B------:R-:W3:Y:S04]  /*0330*/  LDS R24, [R3+0x180] ;  /* 0x0001800003187984 */ /* 0x000ee80000000800 */
[----:B------:R-:W-:Y:S01]  /*0340*/  LDS.128 R8, [R5+0x10] ;  /* 0x0000100005087984 */ /* 0x000fe20000000c00 */
[----:B0-----:R-:W-:-:S03]  /*0350*/  FFMA R12, R12, R22, R23 ;  /* 0x000000160c0c7223 */ /* 0x001fc60000000017 */
[----:B------:R-:W0:Y:S01]  /*0360*/  LDS R23, [R3+0x200] ;  /* 0x0002000003177984 */ /* 0x000e220000000800 */
[----:B-1----:R-:W-:-:S03]  /*0370*/  FFMA R12, R26, R13, R12 ;  /* 0x0000000d1a0c7223 */ /* 0x002fc6000000000c */
[----:B------:R-:W1:Y:S01]  /*0380*/  LDS R22, [R3+0x280] ;  /* 0x0002800003167984 */ /* 0x000e620000000800 */
[----:B--2---:R-:W-:-:S03]  /*0390*/  FFMA R13, R25, R14, R12 ;  /* 0x0000000e190d7223 */ /* 0x004fc6000000000c */
[----:B------:R-:W2:Y:S01]  /*03a0*/  LDS R25, [R3+0x300] ;  /* 0x0003000003197984 */ /* 0x000ea20000000800 */
[----:B---3--:R-:W-:-:S03]  /*03b0*/  FFMA R13, R24, R15, R13 ;  /* 0x0000000f180d7223 */ /* 0x008fc6000000000d */
[----:B------:R-:W3:Y:S04]  /*03c0*/  LDS R24, [R3+0x380] ;  /* 0x0003800003187984 */ /* 0x000ee80000000800 */
[----:B------:R-:W-:Y:S01]  /*03d0*/  LDS R26, [R3+0xb80] ;  /* 0x000b8000031a7984 */ /* 0x000fe20000000800 */
[----:B0-----:R-:W-:-:S03]  /*03e0*/  FFMA R27, R8, R23, R13 ;  /* 0x00000017081b7223 */ /* 0x001fc6000000000d */
[----:B------:R-:W-:Y:S04]  /*03f0*/  LDS R23, [R3+0x400] ;  /* 0x0004000003177984 */ /* 0x000fe80000000800 */
[----:B------:R-:W0:Y:S01]  /*0400*/  LDS.128 R12, [R5+0x20] ;  /* 0x00002000050c7984 */ /* 0x000e220000000c00 */
[----:B-1----:R-:W-:-:S03]  /*0410*/  FFMA R8, R22, R9, R27 ;  /* 0x0000000916087223 */ /* 0x002fc6000000001b */
[----:B------:R-:W1:Y:S01]  /*0420*/  LDS R22, [R3+0x480] ;  /* 0x0004800003167984 */ /* 0x000e620000000800 */
[----:B--2---:R-:W-:-:S03]  /*0430*/  FFMA R9, R25, R10, R8 ;  /* 0x0000000a19097223 */ /* 0x004fc60000000008 */
[----:B------:R-:W2:Y:S01]  /*0440*/  LDS R25, [R3+0x500] ;  /* 0x0005000003197984 */ /* 0x000ea20000000800 */
[----:B---3--:R-:W-:-:S03]  /*0450*/  FFMA R9, R24, R11, R9 ;  /* 0x0000000b18097223 */ /* 0x008fc60000000009 */
[----:B------:R-:W3:Y:S01]  /*0460*/  LDS R24, [R3+0x580] ;  /* 0x0005800003187984 */ /* 0x000ee20000000800 */
        /* <DEDUP_REMOVED lines=26> */
[----:B------:R-:W-:Y:S04]  /*0610*/  LDS R27, [R3+0xc00] ;  /* 0x000c0000031b7984 */ /* 0x000fe80000000800 */
[----:B------:R-:W-:Y:S01]  /*0620*/  LDS R24, [R3+0xc80] ;  /* 0x000c800003187984 */ /* 0x000fe20000000800 */
[----:B0-----:R-:W-:-:S03]  /*0630*/  FFMA R23, R8, R23, R13 ;  /* 0x0000001708177223 */ /* 0x001fc6000000000d */
[----:B------:R-:W0:Y:S01]  /*0640*/  LDS.128 R12, [R5+0x60] ;  /* 0x00006000050c7984 */ /* 0x000e220000000c00 */
[----:B-1----:R-:W-:-:S03]  /*0650*/  FFMA R22, R22, R9, R23 ;  /* 0x0000000916167223 */ /* 0x002fc60000000017 */
[----:B------:R-:W1:Y:S01]  /*0660*/  LDS R23, [R3+0xd00] ;  /* 0x000d000003177984 */ /* 0x000e620000000800 */
[----:B--2---:R-:W-:-:S03]  /*0670*/  FFMA R25, R25, R10, R22 ;  /* 0x0000000a19197223 */ /* 0x004fc60000000016 */
[----:B------:R-:W2:Y:S01]  /*0680*/  LDS R22, [R3+0xd80] ;  /* 0x000d800003167984 */ /* 0x000ea20000000800 */
[----:B------:R-:W-:-:S03]  /*0690*/  FFMA R11, R26, R11, R25 ;  /* 0x0000000b1a0b7223 */ /* 0x000fc60000000019 */
[----:B------:R-:W-:Y:S01]  /*06a0*/  LDS R25, [R3+0xe00] ;  /* 0x000e000003197984 */ /* 0x000fe20000000800 */
[----:B0-----:R-:W-:-:S03]  /*06b0*/  FFMA R27, R12, R27, R11 ;  /* 0x0000001b0c1b7223 */ /* 0x001fc6000000000b */
[----:B------:R-:W0:Y:S01]  /*06c0*/  LDS.128 R8, [R5+0x70] ;  /* 0x0000700005087984 */ /* 0x000e220000000c00 */
[----:B------:R-:W-:-:S03]  /*06d0*/  FFMA R24, R24, R13, R27 ;  /* 0x0000000d18187223 */ /* 0x000fc6000000001b */
[----:B------:R-:W3:Y:S04]  /*06e0*/  LDS R27, [R3+0xe80] ;  /* 0x000e8000031b7984 */ /* 0x000ee80000000800 */
[----:B------:R-:W4:Y:S04]  /*06f0*/  LDS R13, [R3+0xf00] ;  /* 0x000f0000030d7984 */ /* 0x000f280000000800 */
[----:B------:R-:W5:Y:S01]  /*0700*/  LDS R12, [R3+0xf80] ;  /* 0x000f8000030c7984 */ /* 0x000f620000000800 */
[----:B-1----:R-:W-:Y:S01]  /*0710*/  FFMA R23, R23, R14, R24 ;  /* 0x0000000e17177223 */ /* 0x002fe20000000018 */
[----:B------:R-:W-:-:S03]  /*0720*/  UIADD3 UR4, UPT, UPT, UR4, 0x1, URZ ;  /* 0x0000000104047890 */ /* 0x000fc6000fffe0ff */
[----:B--2---:R-:W-:Y:S01]  /*0730*/  FFMA R15, R22, R15, R23 ;  /* 0x0000000f160f7223 */ /* 0x004fe20000000017 */
[----:B------:R-:W-:Y:S01]  /*0740*/  UISETP.NE.AND UP0, UPT, UR4, URZ, UPT ;  /* 0x000000ff0400728c */ /* 0x000fe2000bf05270 */
[----:B------:R-:W-:Y:S02]  /*0750*/  IADD3 R16, PT, PT, R16, 0x20, RZ ;  /* 0x0000002010107810 */ /* 0x000fe40007ffe0ff */
[----:B------:R-:W-:Y:S02]  /*0760*/  IADD3 R6, PT, PT, R6, 0x20, RZ ;  /* 0x0000002006067810 */ /* 0x000fe40007ffe0ff */
[----:B------:R-:W-:Y:S02]  /*0770*/  IADD3 R17, PT, PT, R17, 0x20, RZ ;  /* 0x0000002011117810 */ /* 0x000fe40007ffe0ff */
[----:B------:R-:W-:Y:S01]  /*0780*/  LEA R7, R0, R7, 0x5 ;  /* 0x0000000700077211 */ /* 0x000fe200078e28ff */
[----:B0-----:R-:W-:-:S04]  /*0790*/  FFMA R8, R8, R25, R15 ;  /* 0x0000001908087223 */ /* 0x001fc8000000000f */
[----:B---3--:R-:W-:-:S04]  /*07a0*/  FFMA R8, R27, R9, R8 ;  /* 0x000000091b087223 */ /* 0x008fc80000000008 */
[----:B----4-:R-:W-:-:S04]  /*07b0*/  FFMA R13, R13, R10, R8 ;  /* 0x0000000a0d0d7223 */ /* 0x010fc80000000008 */
[----:B-----5:R-:W-:Y:S01]  /*07c0*/  FFMA R23, R12, R11, R13 ;  /* 0x0000000b0c177223 */ /* 0x020fe2000000000d */
[----:B------:R-:W-:Y:S06]  /*07d0*/  BAR.SYNC.DEFER_BLOCKING 0x0 ;  /* 0x0000000000007b1d */ /* 0x000fec0000010000 */
[----:B------:R-:W-:Y:S05]  /*07e0*/  BRA.U UP0, `(.L_x_1) ;  /* 0xfffffff900887547 */ /* 0x000fea000b83ffff */
.L_x_0:
[----:B------:R-:W0:Y:S02]  /*07f0*/  LDCU.64 UR6, c[0x0][0x398] ;  /* 0x00007300ff0677ac */ /* 0x000e240008000a00 */
[----:B0-----:R-:W-:-:S04]  /*0800*/  ISETP.GE.AND P0, PT, R19, UR7, PT ;  /* 0x0000000713007c0c */ /* 0x001fc8000bf06270 */
[----:B------:R-:W-:-:S13]  /*0810*/  ISETP.GE.OR P0, PT, R18, UR6, P0 ;  /* 0x0000000612007c0c */ /* 0x000fda0008706670 */
[----:B------:R-:W-:Y:S05]  /*0820*/  @P0 EXIT ;  /* 0x000000000000094d */ /* 0x000fea0003800000 */
[----:B------:R-:W0:Y:S01]  /*0830*/  LDC.64 R2, c[0x0][0x390] ;  /* 0x0000e400ff027b82 */ /* 0x000e220000000a00 */
[----:B------:R-:W-:Y:S01]  /*0840*/  IMAD R19, R18, UR7, R19 ;  /* 0x0000000712137c24 */ /* 0x000fe2000f8e0213 */
[----:B------:R-:W1:Y:S01]  /*0850*/  LDCU UR4, c[0x0][0x3a8] ;  /* 0x00007500ff0477ac */ /* 0x000e620008000800 */
[----:B------:R-:W2:Y:S02]  /*0860*/  LDCU UR5, c[0x0][0x3a4] ;  /* 0x00007480ff0577ac */ /* 0x000ea40008000800 */
[----:B0-----:R-:W-:-:S05]  /*0870*/  IMAD.WIDE R2, R19, 0x4, R2 ;  /* 0x0000000413027825 */ /* 0x001fca00078e0202 */
[----:B------:R-:W1:Y:S02]  /*0880*/  LDG.E R0, desc[UR8][R2.64] ;  /* 0x0000000802007981 */ /* 0x000e64000c1e1900 */
[----:B-1----:R-:W-:-:S04]  /*0890*/  FMUL R0, R0, UR4 ;  /* 0x0000000400007c20 */ /* 0x002fc80008400000 */
[----:B--2---:R-:W-:-:S05]  /*08a0*/  FFMA R23, R23, UR5, R0 ;  /* 0x0000000517177c23 */ /* 0x004fca0008000000 */
[----:B------:R-:W-:Y:S01]  /*08b0*/  STG.E desc[UR8][R2.64], R23 ;  /* 0x0000001702007986 */ /* 0x000fe2000c101908 */
[----:B------:R-:W-:Y:S05]  /*08c0*/  EXIT ;  /* 0x000000000000794d */ /* 0x000fea0003800000 */
.L_x_2:
[----:B------:R-:W-:-:S00]  /*08d0*/  BRA `(.L_x_2) ;  /* 0xfffffffc00fc7947 */ /* 0x000fc0000383ffff */
[----:B------:R-:W-:-:S00]  /*08e0*/  NOP ;  /* 0x0000000000007918 */ /* 0x000fc00000000000 */
        /* <DEDUP_REMOVED lines=9> */
.L_x_3:


//--------------------- .nv.shared._Z12blocked_gemmPfS_S_iiiff --------------------------
	.section	.nv.shared._Z12blocked_gemmPfS_S_iiiff,"aw",@nobits
	.sectionflags	@""
	.align	4
.nv.shared._Z12blocked_gemmPfS_S_iiiff:
	.zero		9216


//--------------------- .nv.shared.reserved.0     --------------------------
	.section	.nv.shared.reserved.0,"aw",@nobits
	.weak		__nv_reservedSMEM_offset_0_alias
	.size		__nv_reservedSMEM_offset_0_alias, 0, 64
	.other		__nv_reservedSMEM_offset_0_alias,@"STO_CUDA_RESERVED_SHARED STV_DEFAULT"
__nv_reservedSMEM_offset_0_alias:
	.zero		0
	.zero		64


//--------------------- .nv.constant0._Z12blocked_gemmPfS_S_iiiff --------------------------
	.section	.nv.constant0._Z12blocked_gemmPfS_S_iiiff,"a",@progbits
	.sectionflags	@""
	.align	4
.nv.constant0._Z12blocked_gemmPfS_S_iiiff:
	.zero		940


//--------------------- SYMBOLS --------------------------

	.type		.nv.reservedSmem.offset0,@object
	.size		.nv.reservedSmem.offset0,0x4
	.type		.nv.reservedSmem.cap,@object
	.size		.nv.reservedSmem.cap,0x4
